//
// Generated by NVIDIA NVVM Compiler
//
// Compiler Build ID: CL-36424714
// Cuda compilation tools, release 13.0, V13.0.88
// Based on NVVM 20.0.0
//

.version 9.0
.target sm_100
.address_size 64

	// .globl	_Z13processMatrixPiS_ii

.visible .entry _Z13processMatrixPiS_ii(
	.param .u64 .ptr .align 1 _Z13processMatrixPiS_ii_param_0,
	.param .u64 .ptr .align 1 _Z13processMatrixPiS_ii_param_1,
	.param .u32 _Z13processMatrixPiS_ii_param_2,
	.param .u32 _Z13processMatrixPiS_ii_param_3
)
{
	.reg .pred 	%p<17>;
	.reg .b32 	%r<52>;
	.reg .b64 	%rd<12>;

	ld.param.u64 	%rd3, [_Z13processMatrixPiS_ii_param_0];
	ld.param.u64 	%rd4, [_Z13processMatrixPiS_ii_param_1];
	ld.param.u32 	%r19, [_Z13processMatrixPiS_ii_param_2];
	ld.param.u32 	%r21, [_Z13processMatrixPiS_ii_param_3];
	cvta.to.global.u64 	%rd1, %rd4;
	cvta.to.global.u64 	%rd2, %rd3;
	mov.u32 	%r22, %ctaid.x;
	mov.u32 	%r23, %ntid.x;
	mov.u32 	%r24, %tid.x;
	mad.lo.s32 	%r1, %r22, %r23, %r24;
	mov.u32 	%r25, %ctaid.y;
	mov.u32 	%r26, %ntid.y;
	mov.u32 	%r27, %tid.y;
	mad.lo.s32 	%r28, %r25, %r26, %r27;
	setp.ge.s32 	%p1, %r1, %r19;
	setp.ge.s32 	%p2, %r28, %r21;
	or.pred  	%p3, %p1, %p2;
	@%p3 bra 	$L__BB0_10;
	mad.lo.s32 	%r3, %r21, %r1, %r28;
	setp.ne.s32 	%p4, %r1, 0;
	add.s32 	%r29, %r19, -1;
	setp.ne.s32 	%p5, %r1, %r29;
	and.pred  	%p6, %p4, %p5;
	setp.ne.s32 	%p7, %r28, 0;
	and.pred  	%p8, %p7, %p6;
	add.s32 	%r30, %r21, -1;
	setp.ne.s32 	%p9, %r28, %r30;
	and.pred  	%p10, %p8, %p9;
	@%p10 bra 	$L__BB0_3;
	mul.wide.s32 	%rd9, %r3, 4;
	add.s64 	%rd10, %rd2, %rd9;
	ld.global.u32 	%r43, [%rd10];
	add.s64 	%rd11, %rd1, %rd9;
	st.global.u32 	[%rd11], %r43;
	bra.uni 	$L__BB0_10;
$L__BB0_3:
	mul.wide.s32 	%rd5, %r3, 4;
	add.s64 	%rd6, %rd2, %rd5;
	ld.global.u32 	%r47, [%rd6];
	setp.lt.s32 	%p11, %r47, 1;
	mov.b32 	%r46, 0;
	@%p11 bra 	$L__BB0_6;
	mov.b32 	%r46, 0;
	mov.b32 	%r45, 1;
$L__BB0_5:
	and.b32  	%r34, %r47, 1;
	setp.eq.b32 	%p12, %r34, 1;
	selp.b32 	%r35, %r45, 0, %p12;
	add.s32 	%r46, %r35, %r46;
	shr.u32 	%r10, %r47, 1;
	mul.lo.s32 	%r45, %r45, 10;
	setp.lt.u32 	%p13, %r47, 2;
	mov.u32 	%r47, %r10;
	@%p13 bra 	$L__BB0_6;
	bra.uni 	$L__BB0_5;
$L__BB0_6:
	setp.eq.s32 	%p14, %r46, 0;
	mov.b32 	%r51, 0;
	@%p14 bra 	$L__BB0_9;
	mov.b32 	%r49, 1;
	mov.b32 	%r51, 0;
$L__BB0_8:
	mul.hi.u32 	%r39, %r46, -858993459;
	shr.u32 	%r16, %r39, 3;
	mul.lo.s32 	%r40, %r16, 10;
	sub.s32 	%r41, %r46, %r40;
	setp.eq.s32 	%p15, %r41, 0;
	selp.b32 	%r42, %r49, 0, %p15;
	add.s32 	%r51, %r42, %r51;
	mul.lo.s32 	%r49, %r49, 10;
	setp.gt.u32 	%p16, %r46, 9;
	mov.u32 	%r46, %r16;
	@%p16 bra 	$L__BB0_8;
$L__BB0_9:
	add.s64 	%rd8, %rd1, %rd5;
	st.global.u32 	[%rd8], %r51;
$L__BB0_10:
	ret;

}


// ===== COMPILED SASS (sm_100) =====

	.target	sm_100

	.elftype	@"ET_EXEC"


//--------------------- .note.nv.tkinfo           --------------------------
	.section	.note.nv.tkinfo,"",@"SHT_NOTE"
	.sectionflags	@"SHF_NOTE_NV_TKINFO"
	.tkinfo
        /*0018*/ 	.word	0x00000002
        /*0030*/ 	.string	""
        /*0030*/ 	.string	"ptxas"
        /*0030*/ 	.string	"Cuda compilation tools, release 13.0, V13.0.88"
        /*0030*/ 	.string	"Build cuda_13.0.r13.0/compiler.36424714_0"
        /*0030*/ 	.string	"-arch sm_100 -m 64 "



//--------------------- .note.nv.cuinfo           --------------------------
	.section	.note.nv.cuinfo,"",@"SHT_NOTE"
	.sectionflags	@"SHF_NOTE_NV_CUINFO"
        /*0018*/ 	.short	0x0002
        /*001a*/ 	.short	0x0064
        /*001c*/ 	.short	0x0082
	.zero		2


//--------------------- .nv.info                  --------------------------
	.section	.nv.info,"",@"SHT_CUDA_INFO"
	.align	4


	//----- nvinfo : EIATTR_REGCOUNT
	.align		4
        /*0000*/ 	.byte	0x04, 0x2f
        /*0002*/ 	.short	(.L_1 - .L_0)
	.align		4
.L_0:
        /*0004*/ 	.word	index@(_Z13processMatrixPiS_ii)
        /*0008*/ 	.word	0x0000000a


	//----- nvinfo : EIATTR_FRAME_SIZE
	.align		4
.L_1:
        /*000c*/ 	.byte	0x04, 0x11
        /*000e*/ 	.short	(.L_3 - .L_2)
	.align		4
.L_2:
        /*0010*/ 	.word	index@(_Z13processMatrixPiS_ii)
        /*0014*/ 	.word	0x00000000


	//----- nvinfo : EIATTR_MIN_STACK_SIZE
	.align		4
.L_3:
        /*0018*/ 	.byte	0x04, 0x12
        /*001a*/ 	.short	(.L_5 - .L_4)
	.align		4
.L_4:
        /*001c*/ 	.word	index@(_Z13processMatrixPiS_ii)
        /*0020*/ 	.word	0x00000000
.L_5:


//--------------------- .nv.compat                --------------------------
	.section	.nv.compat,"",@"SHT_CUDA_COMPAT_INFO"
	.align	4
        /*0000*/ 	.byte	0x02, 0x09, 0x00, 0x00, 0x02, 0x02, 0x01, 0x00, 0x02, 0x05, 0x05, 0x00, 0x03, 0x07, 0x01, 0x01
        /*0010*/ 	.byte	0x02, 0x03, 0x00, 0x00, 0x02, 0x06, 0x01, 0x00, 0x04, 0x0b, 0x08, 0x00, 0x09, 0x00, 0x00, 0x00
        /*0020*/ 	.byte	0x00, 0x00, 0x00, 0x00


//--------------------- .nv.info._Z13processMatrixPiS_ii --------------------------
	.section	.nv.info._Z13processMatrixPiS_ii,"",@"SHT_CUDA_INFO"
	.sectionflags	@""
	.align	4


	//----- nvinfo : EIATTR_CUDA_API_VERSION
	.align		4
        /*0000*/ 	.byte	0x04, 0x37
        /*0002*/ 	.short	(.L_7 - .L_6)
.L_6:
        /*0004*/ 	.word	0x00000082


	//----- nvinfo : EIATTR_KPARAM_INFO
	.align		4
.L_7:
        /*0008*/ 	.byte	0x04, 0x17
        /*000a*/ 	.short	(.L_9 - .L_8)
.L_8:
        /*000c*/ 	.word	0x00000000
        /*0010*/ 	.short	0x0003
        /*0012*/ 	.short	0x0014
        /*0014*/ 	.byte	0x00, 0xf0, 0x11, 0x00


	//----- nvinfo : EIATTR_KPARAM_INFO
	.align		4
.L_9:
        /*0018*/ 	.byte	0x04, 0x17
        /*001a*/ 	.short	(.L_11 - .L_10)
.L_10:
        /*001c*/ 	.word	0x00000000
        /*0020*/ 	.short	0x0002
        /*0022*/ 	.short	0x0010
        /*0024*/ 	.byte	0x00, 0xf0, 0x11, 0x00


	//----- nvinfo : EIATTR_KPARAM_INFO
	.align		4
.L_11:
        /*0028*/ 	.byte	0x04, 0x17
        /*002a*/ 	.short	(.L_13 - .L_12)
.L_12:
        /*002c*/ 	.word	0x00000000
        /*0030*/ 	.short	0x0001
        /*0032*/ 	.short	0x0008
        /*0034*/ 	.byte	0x00, 0xf5, 0x21, 0x00


	//----- nvinfo : EIATTR_KPARAM_INFO
	.align		4
.L_13:
        /*0038*/ 	.byte	0x04, 0x17
        /*003a*/ 	.short	(.L_15 - .L_14)
.L_14:
        /*003c*/ 	.word	0x00000000
        /*0040*/ 	.short	0x0000
        /*0042*/ 	.short	0x0000
        /*0044*/ 	.byte	0x00, 0xf5, 0x21, 0x00


	//----- nvinfo : EIATTR_SPARSE_MMA_MASK
	.align		4
.L_15:
        /*0048*/ 	.byte	0x03, 0x50
        /*004a*/ 	.short	0x0000


	//----- nvinfo : EIATTR_MAXREG_COUNT
	.align		4
        /*004c*/ 	.byte	0x03, 0x1b
        /*004e*/ 	.short	0x00ff


	//----- nvinfo : EIATTR_MERCURY_ISA_VERSION
	.align		4
        /*0050*/ 	.byte	0x03, 0x5f
        /*0052*/ 	.short	0x0101


	//----- nvinfo : EIATTR_VRC_CTA_INIT_COUNT
	.align		4
        /*0054*/ 	.byte	0x02, 0x4a
	.zero		1
	.zero		1


	//----- nvinfo : EIATTR_EXIT_INSTR_OFFSETS
	.align		4
        /*0058*/ 	.byte	0x04, 0x1c
        /*005a*/ 	.short	(.L_17 - .L_16)


	//   ....[0]....
.L_16:
        /*005c*/ 	.word	0x000000c0


	//   ....[1]....
        /*0060*/ 	.word	0x000001c0


	//   ....[2]....
        /*0064*/ 	.word	0x00000430


	//----- nvinfo : EIATTR_CRS_STACK_SIZE
	.align		4
.L_17:
        /*0068*/ 	.byte	0x04, 0x1e
        /*006a*/ 	.short	(.L_19 - .L_18)
.L_18:
        /*006c*/ 	.word	0x00000000


	//----- nvinfo : EIATTR_CBANK_PARAM_SIZE
	.align		4
.L_19:
        /*0070*/ 	.byte	0x03, 0x19
        /*0072*/ 	.short	0x0018


	//----- nvinfo : EIATTR_PARAM_CBANK
	.align		4
        /*0074*/ 	.byte	0x04, 0x0a
        /*0076*/ 	.short	(.L_21 - .L_20)
	.align		4
.L_20:
        /*0078*/ 	.word	index@(.nv.constant0._Z13processMatrixPiS_ii)
        /*007c*/ 	.short	0x0380
        /*007e*/ 	.short	0x0018


	//----- nvinfo : EIATTR_SW_WAR
	.align		4
.L_21:
        /*0080*/ 	.byte	0x04, 0x36
        /*0082*/ 	.short	(.L_23 - .L_22)
.L_22:
        /*0084*/ 	.word	0x00000008
.L_23:


//--------------------- .nv.callgraph             --------------------------
	.section	.nv.callgraph,"",@"SHT_CUDA_CALLGRAPH"
	.align	4
	.sectionentsize	8
	.align		4
        /*0000*/ 	.word	0x00000000
	.align		4
        /*0004*/ 	.word	0xffffffff
	.align		4
        /*0008*/ 	.word	0x00000000
	.align		4
        /*000c*/ 	.word	0xfffffffe
	.align		4
        /*0010*/ 	.word	0x00000000
	.align		4
        /*0014*/ 	.word	0xfffffffd
	.align		4
        /*0018*/ 	.word	0x00000000
	.align		4
        /*001c*/ 	.word	0xfffffffc


//--------------------- .text._Z13processMatrixPiS_ii --------------------------
	.section	.text._Z13processMatrixPiS_ii,"ax",@progbits
	.align	128
        .global         _Z13processMatrixPiS_ii
        .type           _Z13processMatrixPiS_ii,@function
        .size           _Z13processMatrixPiS_ii,(.L_x_8 - _Z13processMatrixPiS_ii)
        .other          _Z13processMatrixPiS_ii,@"STO_CUDA_ENTRY STV_DEFAULT"
_Z13processMatrixPiS_ii:
.text._Z13processMatrixPiS_ii:
[----:B------:R-:W-:Y:S01]  /*0000*/  LDC R1, c[0x0][0x37c] ;  /* 0x0000df00ff017b82 */ /* 0x000fe20000000800 */
[----:B------:R-:W0:Y:S07]  /*0010*/  S2R R2, SR_TID.Y ;  /* 0x0000000000027919 */ /* 0x000e2e0000002200 */
[----:B------:R-:W1:Y:S01]  /*0020*/  LDC R0, c[0x0][0x360] ;  /* 0x0000d800ff007b82 */ /* 0x000e620000000800 */
[----:B------:R-:W2:Y:S01]  /*0030*/  LDCU.64 UR4, c[0x0][0x390] ;  /* 0x00007200ff0477ac */ /* 0x000ea20008000a00 */
[----:B------:R-:W1:Y:S06]  /*0040*/  S2R R5, SR_TID.X ;  /* 0x0000000000057919 */ /* 0x000e6c0000002100 */
[----:B------:R-:W0:Y:S08]  /*0050*/  S2UR UR7, SR_CTAID.Y ;  /* 0x00000000000779c3 */ /* 0x000e300000002600 */
[----:B------:R-:W0:Y:S08]  /*0060*/  LDC R3, c[0x0][0x364] ;  /* 0x0000d900ff037b82 */ /* 0x000e300000000800 */
[----:B------:R-:W1:Y:S01]  /*0070*/  S2UR UR6, SR_CTAID.X ;  /* 0x00000000000679c3 */ /* 0x000e620000002500 */
[----:B0-----:R-:W-:-:S05]  /*0080*/  IMAD R3, R3, UR7, R2 ;  /* 0x0000000703037c24 */ /* 0x001fca000f8e0202 */
[----:B--2---:R-:W-:Y:S01]  /*0090*/  ISETP.GE.AND P0, PT, R3, UR5, PT ;  /* 0x0000000503007c0c */ /* 0x004fe2000bf06270 */
[----:B-1----:R-:W-:-:S05]  /*00a0*/  IMAD R0, R0, UR6, R5 ;  /* 0x0000000600007c24 */ /* 0x002fca000f8e0205 */
[----:B------:R-:W-:-:S13]  /*00b0*/  ISETP.GE.OR P0, PT, R0, UR4, P0 ;  /* 0x0000000400007c0c */ /* 0x000fda0008706670 */
[----:B------:R-:W-:Y:S05]  /*00c0*/  @P0 EXIT ;  /* 0x000000000000094d */ /* 0x000fea0003800000 */
[----:B------:R-:W-:Y:S01]  /*00d0*/  UIADD3 UR4, UPT, UPT, UR4, -0x1, URZ ;  /* 0xffffffff04047890 */ /* 0x000fe2000fffe0ff */
[----:B------:R-:W-:-:S05]  /*00e0*/  IMAD R7, R0, UR5, R3 ;  /* 0x0000000500077c24 */ /* 0x000fca000f8e0203 */
[----:B------:R-:W-:Y:S01]  /*00f0*/  ISETP.NE.AND P0, PT, R0, UR4, PT ;  /* 0x0000000400007c0c */ /* 0x000fe2000bf05270 */
[----:B------:R-:W-:-:S03]  /*0100*/  UIADD3 UR4, UPT, UPT, UR5, -0x1, URZ ;  /* 0xffffffff05047890 */ /* 0x000fc6000fffe0ff */
[----:B------:R-:W-:-:S03]  /*0110*/  ISETP.NE.AND P0, PT, R0, RZ, P0 ;  /* 0x000000ff0000720c */ /* 0x000fc60000705270 */
[C---:B------:R-:W-:Y:S02]  /*0120*/  ISETP.NE.AND P1, PT, R3.reuse, UR4, PT ;  /* 0x0000000403007c0c */ /* 0x040fe4000bf25270 */
[----:B------:R-:W-:-:S03]  /*0130*/  ISETP.NE.AND P0, PT, R3, RZ, P0 ;  /* 0x000000ff0300720c */ /* 0x000fc60000705270 */
[----:B------:R-:W0:Y:S10]  /*0140*/  LDCU.64 UR4, c[0x0][0x358] ;  /* 0x00006b00ff0477ac */ /* 0x000e340008000a00 */
[----:B------:R-:W-:Y:S05]  /*0150*/  @P0 BRA P1, `(.L_x_0) ;  /* 0x00000000001c0947 */ /* 0x000fea0000800000 */
[----:B------:R-:W1:Y:S08]  /*0160*/  LDC.64 R2, c[0x0][0x380] ;  /* 0x0000e000ff027b82 */ /* 0x000e700000000a00 */
[----:B------:R-:W2:Y:S01]  /*0170*/  LDC.64 R4, c[0x0][0x388] ;  /* 0x0000e200ff047b82 */ /* 0x000ea20000000a00 */
[----:B-1----:R-:W-:-:S06]  /*0180*/  IMAD.WIDE R2, R7, 0x4, R2 ;  /* 0x0000000407027825 */ /* 0x002fcc00078e0202 */
[----:B0-----:R-:W3:Y:S01]  /*0190*/  LDG.E R3, desc[UR4][R2.64] ;  /* 0x0000000402037981 */ /* 0x001ee2000c1e1900 */
[----:B--2---:R-:W-:-:S05]  /*01a0*/  IMAD.WIDE R4, R7, 0x4, R4 ;  /* 0x0000000407047825 */ /* 0x004fca00078e0204 */
[----:B---3--:R-:W-:Y:S01]  /*01b0*/  STG.E desc[UR4][R4.64], R3 ;  /* 0x0000000304007986 */ /* 0x008fe2000c101904 */
[----:B------:R-:W-:Y:S05]  /*01c0*/  EXIT ;  /* 0x000000000000794d */ /* 0x000fea0003800000 */
.L_x_0:
[----:B------:R-:W1:Y:S08]  /*01d0*/  LDC.64 R2, c[0x0][0x380] ;  /* 0x0000e000ff027b82 */ /* 0x000e700000000a00 */
[----:B------:R-:W2:Y:S01]  /*01e0*/  LDC.64 R4, c[0x0][0x388] ;  /* 0x0000e200ff047b82 */ /* 0x000ea20000000a00 */
[----:B-1----:R-:W-:-:S06]  /*01f0*/  IMAD.WIDE R2, R7, 0x4, R2 ;  /* 0x0000000407027825 */ /* 0x002fcc00078e0202 */
[----:B0-----:R-:W3:Y:S01]  /*0200*/  LDG.E R2, desc[UR4][R2.64] ;  /* 0x0000000402027981 */ /* 0x001ee2000c1e1900 */
[----:B------:R-:W-:Y:S01]  /*0210*/  BSSY.RECONVERGENT B0, `(.L_x_1) ;  /* 0x000000e000007945 */ /* 0x000fe20003800200 */
[----:B------:R-:W-:Y:S01]  /*0220*/  IMAD.MOV.U32 R0, RZ, RZ, RZ ;  /* 0x000000ffff007224 */ /* 0x000fe200078e00ff */
[----:B---3--:R-:W-:-:S13]  /*0230*/  ISETP.GE.AND P0, PT, R2, 0x1, PT ;  /* 0x000000010200780c */ /* 0x008fda0003f06270 */
[----:B--2---:R-:W-:Y:S05]  /*0240*/  @!P0 BRA `(.L_x_2) ;  /* 0x0000000000288947 */ /* 0x004fea0003800000 */
[----:B------:R-:W-:Y:S02]  /*0250*/  IMAD.MOV.U32 R0, RZ, RZ, RZ ;  /* 0x000000ffff007224 */ /* 0x000fe400078e00ff */
[----:B------:R-:W-:-:S07]  /*0260*/  IMAD.MOV.U32 R6, RZ, RZ, 0x1 ;  /* 0x00000001ff067424 */ /* 0x000fce00078e00ff */
.L_x_3:
[C---:B------:R-:W-:Y:S02]  /*0270*/  ISETP.GE.U32.AND P1, PT, R2.reuse, 0x2, PT ;  /* 0x000000020200780c */ /* 0x040fe40003f26070 */
[----:B------:R-:W-:Y:S02]  /*0280*/  LOP3.LUT R3, R2, 0x1, RZ, 0xc0, !PT ;  /* 0x0000000102037812 */ /* 0x000fe400078ec0ff */
[----:B------:R-:W-:Y:S02]  /*0290*/  SHF.R.U32.HI R2, RZ, 0x1, R2 ;  /* 0x00000001ff027819 */ /* 0x000fe40000011602 */
[----:B------:R-:W-:-:S04]  /*02a0*/  ISETP.NE.U32.AND P0, PT, R3, 0x1, PT ;  /* 0x000000010300780c */ /* 0x000fc80003f05070 */
[C---:B------:R-:W-:Y:S01]  /*02b0*/  SEL R3, R6.reuse, RZ, !P0 ;  /* 0x000000ff06037207 */ /* 0x040fe20004000000 */
[----:B------:R-:W-:-:S03]  /*02c0*/  IMAD R6, R6, 0xa, RZ ;  /* 0x0000000a06067824 */ /* 0x000fc600078e02ff */
[----:B------:R-:W-:Y:S01]  /*02d0*/  IADD3 R0, PT, PT, R3, R0, RZ ;  /* 0x0000000003007210 */ /* 0x000fe20007ffe0ff */
[----:B------:R-:W-:Y:S06]  /*02e0*/  @P1 BRA `(.L_x_3) ;  /* 0xfffffffc00e01947 */ /* 0x000fec000383ffff */
.L_x_2:
[----:B------:R-:W-:Y:S05]  /*02f0*/  BSYNC.RECONVERGENT B0 ;  /* 0x0000000000007941 */ /* 0x000fea0003800200 */
.L_x_1:
[----:B------:R-:W-:Y:S01]  /*0300*/  ISETP.NE.AND P0, PT, R0, RZ, PT ;  /* 0x000000ff0000720c */ /* 0x000fe20003f05270 */
[----:B------:R-:W-:Y:S01]  /*0310*/  BSSY.RECONVERGENT B0, `(.L_x_4) ;  /* 0x0000010000007945 */ /* 0x000fe20003800200 */
[----:B------:R-:W-:-:S04]  /*0320*/  IMAD.WIDE R4, R7, 0x4, R4 ;  /* 0x0000000407047825 */ /* 0x000fc800078e0204 */
[----:B------:R-:W-:-:S07]  /*0330*/  IMAD.MOV.U32 R3, RZ, RZ, RZ ;  /* 0x000000ffff037224 */ /* 0x000fce00078e00ff */
[----:B------:R-:W-:Y:S05]  /*0340*/  @!P0 BRA `(.L_x_5) ;  /* 0x0000000000308947 */ /* 0x000fea0003800000 */
[----:B------:R-:W-:Y:S02]  /*0350*/  HFMA2 R3, -RZ, RZ, 0, 0 ;  /* 0x00000000ff037431 */ /* 0x000fe400000001ff */
[----:B------:R-:W-:-:S07]  /*0360*/  IMAD.MOV.U32 R6, RZ, RZ, 0x1 ;  /* 0x00000001ff067424 */ /* 0x000fce00078e00ff */
.L_x_6:
[C---:B------:R-:W-:Y:S01]  /*0370*/  IMAD.HI.U32 R2, R0.reuse, -0x33333333, RZ ;  /* 0xcccccccd00027827 */ /* 0x040fe200078e00ff */
[----:B------:R-:W-:-:S04]  /*0380*/  ISETP.GT.U32.AND P1, PT, R0, 0x9, PT ;  /* 0x000000090000780c */ /* 0x000fc80003f24070 */
[----:B------:R-:W-:-:S05]  /*0390*/  SHF.R.U32.HI R7, RZ, 0x3, R2 ;  /* 0x00000003ff077819 */ /* 0x000fca0000011602 */
[----:B------:R-:W-:Y:S02]  /*03a0*/  IMAD R2, R7, -0xa, R0 ;  /* 0xfffffff607027824 */ /* 0x000fe400078e0200 */
[----:B------:R-:W-:-:S03]  /*03b0*/  IMAD.MOV.U32 R0, RZ, RZ, R7 ;  /* 0x000000ffff007224 */ /* 0x000fc600078e0007 */
[----:B------:R-:W-:-:S04]  /*03c0*/  ISETP.NE.AND P0, PT, R2, RZ, PT ;  /* 0x000000ff0200720c */ /* 0x000fc80003f05270 */
[C---:B------:R-:W-:Y:S01]  /*03d0*/  SEL R2, R6.reuse, RZ, !P0 ;  /* 0x000000ff06027207 */ /* 0x040fe20004000000 */
[----:B------:R-:W-:-:S03]  /*03e0*/  IMAD R6, R6, 0xa, RZ ;  /* 0x0000000a06067824 */ /* 0x000fc600078e02ff */
[----:B------:R-:W-:Y:S01]  /*03f0*/  IADD3 R3, PT, PT, R2, R3, RZ ;  /* 0x0000000302037210 */ /* 0x000fe20007ffe0ff */
[----:B------:R-:W-:Y:S06]  /*0400*/  @P1 BRA `(.L_x_6) ;  /* 0xfffffffc00d81947 */ /* 0x000fec000383ffff */
.L_x_5:
[----:B------:R-:W-:Y:S05]  /*0410*/  BSYNC.RECONVERGENT B0 ;  /* 0x0000000000007941 */ /* 0x000fea0003800200 */
.L_x_4:
[----:B------:R-:W-:Y:S01]  /*0420*/  STG.E desc[UR4][R4.64], R3 ;  /* 0x0000000304007986 */ /* 0x000fe2000c101904 */
[----:B------:R-:W-:Y:S05]  /*0430*/  EXIT ;  /* 0x000000000000794d */ /* 0x000fea0003800000 */
.L_x_7:
[----:B------:R-:W-:-:S00]  /*0440*/  BRA `(.L_x_7) ;  /* 0xfffffffc00fc7947 */ /* 0x000fc0000383ffff */
[----:B------:R-:W-:-:S00]  /*0450*/  NOP ;  /* 0x0000000000007918 */ /* 0x000fc00000000000 */
        /* <DEDUP_REMOVED lines=10> */
.L_x_8:


//--------------------- .nv.shared.reserved.0     --------------------------
	.section	.nv.shared.reserved.0,"aw",@nobits
	.weak		__nv_reservedSMEM_offset_0_alias
	.size		__nv_reservedSMEM_offset_0_alias, 0, 64
	.other		__nv_reservedSMEM_offset_0_alias,@"STO_CUDA_RESERVED_SHARED STV_DEFAULT"
__nv_reservedSMEM_offset_0_alias:
	.zero		0
	.zero		64


//--------------------- .nv.constant0._Z13processMatrixPiS_ii --------------------------
	.section	.nv.constant0._Z13processMatrixPiS_ii,"a",@progbits
	.sectionflags	@""
	.align	4
.nv.constant0._Z13processMatrixPiS_ii:
	.zero		920


//--------------------- SYMBOLS --------------------------

	.type		.nv.reservedSmem.offset0,@object
	.size		.nv.reservedSmem.offset0,0x4
